//
// Generated by NVIDIA NVVM Compiler
//
// Compiler Build ID: CL-36424714
// Cuda compilation tools, release 13.0, V13.0.88
// Based on NVVM 20.0.0
//

.version 9.0
.target sm_100
.address_size 64

	// .globl	_Z9countOddsPiiS_
.extern .shared .align 16 .b8 count[];

.visible .entry _Z9countOddsPiiS_(
	.param .u64 .ptr .align 1 _Z9countOddsPiiS__param_0,
	.param .u32 _Z9countOddsPiiS__param_1,
	.param .u64 .ptr .align 1 _Z9countOddsPiiS__param_2
)
{
	.reg .pred 	%p<12>;
	.reg .b32 	%r<34>;
	.reg .b64 	%rd<7>;

	ld.param.u64 	%rd1, [_Z9countOddsPiiS__param_0];
	ld.param.u32 	%r6, [_Z9countOddsPiiS__param_1];
	ld.param.u64 	%rd2, [_Z9countOddsPiiS__param_2];
	mov.u32 	%r7, %ctaid.x;
	mov.u32 	%r8, %ntid.x;
	mov.u32 	%r1, %tid.x;
	mad.lo.s32 	%r2, %r7, %r8, %r1;
	shl.b32 	%r9, %r1, 2;
	mov.u32 	%r10, count;
	add.s32 	%r3, %r10, %r9;
	mov.b32 	%r11, 0;
	st.shared.u32 	[%r3], %r11;
	bar.sync 	0;
	setp.ge.s32 	%p1, %r2, %r6;
	@%p1 bra 	$L__BB0_4;
	cvta.to.global.u64 	%rd3, %rd1;
	mul.wide.s32 	%rd4, %r2, 4;
	add.s64 	%rd5, %rd3, %rd4;
	ld.global.u32 	%r12, [%rd5];
	and.b32  	%r13, %r12, 1;
	setp.eq.b32 	%p2, %r13, 1;
	not.pred 	%p3, %p2;
	@%p3 bra 	$L__BB0_4;
	// begin inline asm
	activemask.b32 %r14;
	// end inline asm
	brev.b32 	%r15, %r14;
	bfind.shiftamt.u32 	%r16, %r15;
	and.b32  	%r17, %r1, 31;
	setp.ne.s32 	%p4, %r17, %r16;
	@%p4 bra 	$L__BB0_4;
	popc.b32 	%r18, %r14;
	shr.u32 	%r19, %r1, 3;
	and.b32  	%r20, %r19, 124;
	add.s32 	%r22, %r10, %r20;
	st.shared.u32 	[%r22], %r18;
$L__BB0_4:
	bar.sync 	0;
	setp.gt.u32 	%p5, %r1, 31;
	@%p5 bra 	$L__BB0_7;
	ld.shared.u32 	%r23, [%r3];
	shfl.sync.down.b32	%r24|%p6, %r23, 16, 31, -1;
	add.s32 	%r25, %r24, %r23;
	shfl.sync.down.b32	%r26|%p7, %r25, 8, 31, -1;
	add.s32 	%r27, %r26, %r25;
	shfl.sync.down.b32	%r28|%p8, %r27, 4, 31, -1;
	add.s32 	%r29, %r28, %r27;
	shfl.sync.down.b32	%r30|%p9, %r29, 2, 31, -1;
	add.s32 	%r31, %r30, %r29;
	shfl.sync.down.b32	%r32|%p10, %r31, 1, 31, -1;
	add.s32 	%r5, %r32, %r31;
	setp.ne.s32 	%p11, %r1, 0;
	@%p11 bra 	$L__BB0_7;
	cvta.to.global.u64 	%rd6, %rd2;
	atom.global.add.u32 	%r33, [%rd6], %r5;
$L__BB0_7:
	ret;

}


// ===== COMPILED SASS (sm_100) =====

	.target	sm_100

	.elftype	@"ET_EXEC"


//--------------------- .note.nv.tkinfo           --------------------------
	.section	.note.nv.tkinfo,"",@"SHT_NOTE"
	.sectionflags	@"SHF_NOTE_NV_TKINFO"
	.tkinfo
        /*0018*/ 	.word	0x00000002
        /*0030*/ 	.string	""
        /*0030*/ 	.string	"ptxas"
        /*0030*/ 	.string	"Cuda compilation tools, release 13.0, V13.0.88"
        /*0030*/ 	.string	"Build cuda_13.0.r13.0/compiler.36424714_0"
        /*0030*/ 	.string	"-arch sm_100 -m 64 "



//--------------------- .note.nv.cuinfo           --------------------------
	.section	.note.nv.cuinfo,"",@"SHT_NOTE"
	.sectionflags	@"SHF_NOTE_NV_CUINFO"
        /*0018*/ 	.short	0x0002
        /*001a*/ 	.short	0x0064
        /*001c*/ 	.short	0x0082
	.zero		2


//--------------------- .nv.info                  --------------------------
	.section	.nv.info,"",@"SHT_CUDA_INFO"
	.align	4


	//----- nvinfo : EIATTR_REGCOUNT
	.align		4
        /*0000*/ 	.byte	0x04, 0x2f
        /*0002*/ 	.short	(.L_1 - .L_0)
	.align		4
.L_0:
        /*0004*/ 	.word	index@(_Z9countOddsPiiS_)
        /*0008*/ 	.word	0x0000000a


	//----- nvinfo : EIATTR_FRAME_SIZE
	.align		4
.L_1:
        /*000c*/ 	.byte	0x04, 0x11
        /*000e*/ 	.short	(.L_3 - .L_2)
	.align		4
.L_2:
        /*0010*/ 	.word	index@(_Z9countOddsPiiS_)
        /*0014*/ 	.word	0x00000000


	//----- nvinfo : EIATTR_MIN_STACK_SIZE
	.align		4
.L_3:
        /*0018*/ 	.byte	0x04, 0x12
        /*001a*/ 	.short	(.L_5 - .L_4)
	.align		4
.L_4:
        /*001c*/ 	.word	index@(_Z9countOddsPiiS_)
        /*0020*/ 	.word	0x00000000
.L_5:


//--------------------- .nv.compat                --------------------------
	.section	.nv.compat,"",@"SHT_CUDA_COMPAT_INFO"
	.align	4
        /*0000*/ 	.byte	0x02, 0x09, 0x00, 0x00, 0x02, 0x02, 0x01, 0x00, 0x02, 0x05, 0x05, 0x00, 0x03, 0x07, 0x01, 0x01
        /*0010*/ 	.byte	0x02, 0x03, 0x00, 0x00, 0x02, 0x06, 0x01, 0x00, 0x04, 0x0b, 0x08, 0x00, 0x09, 0x00, 0x00, 0x00
        /*0020*/ 	.byte	0x00, 0x00, 0x00, 0x00


//--------------------- .nv.info._Z9countOddsPiiS_ --------------------------
	.section	.nv.info._Z9countOddsPiiS_,"",@"SHT_CUDA_INFO"
	.sectionflags	@""
	.align	4


	//----- nvinfo : EIATTR_CUDA_API_VERSION
	.align		4
        /*0000*/ 	.byte	0x04, 0x37
        /*0002*/ 	.short	(.L_7 - .L_6)
.L_6:
        /*0004*/ 	.word	0x00000082


	//----- nvinfo : EIATTR_KPARAM_INFO
	.align		4
.L_7:
        /*0008*/ 	.byte	0x04, 0x17
        /*000a*/ 	.short	(.L_9 - .L_8)
.L_8:
        /*000c*/ 	.word	0x00000000
        /*0010*/ 	.short	0x0002
        /*0012*/ 	.short	0x0010
        /*0014*/ 	.byte	0x00, 0xf5, 0x21, 0x00


	//----- nvinfo : EIATTR_KPARAM_INFO
	.align		4
.L_9:
        /*0018*/ 	.byte	0x04, 0x17
        /*001a*/ 	.short	(.L_11 - .L_10)
.L_10:
        /*001c*/ 	.word	0x00000000
        /*0020*/ 	.short	0x0001
        /*0022*/ 	.short	0x0008
        /*0024*/ 	.byte	0x00, 0xf0, 0x11, 0x00


	//----- nvinfo : EIATTR_KPARAM_INFO
	.align		4
.L_11:
        /*0028*/ 	.byte	0x04, 0x17
        /*002a*/ 	.short	(.L_13 - .L_12)
.L_12:
        /*002c*/ 	.word	0x00000000
        /*0030*/ 	.short	0x0000
        /*0032*/ 	.short	0x0000
        /*0034*/ 	.byte	0x00, 0xf5, 0x21, 0x00


	//----- nvinfo : EIATTR_SPARSE_MMA_MASK
	.align		4
.L_13:
        /*0038*/ 	.byte	0x03, 0x50
        /*003a*/ 	.short	0x0000


	//----- nvinfo : EIATTR_MAXREG_COUNT
	.align		4
        /*003c*/ 	.byte	0x03, 0x1b
        /*003e*/ 	.short	0x00ff


	//----- nvinfo : EIATTR_NUM_BARRIERS
	.align		4
        /*0040*/ 	.byte	0x02, 0x4c
        /*0042*/ 	.byte	0x01
	.zero		1


	//----- nvinfo : EIATTR_MERCURY_ISA_VERSION
	.align		4
        /*0044*/ 	.byte	0x03, 0x5f
        /*0046*/ 	.short	0x0101


	//----- nvinfo : EIATTR_COOP_GROUP_MASK_REGIDS
	.align		4
        /*0048*/ 	.byte	0x04, 0x29
        /*004a*/ 	.short	(.L_15 - .L_14)


	//   ....[0]....
.L_14:
        /*004c*/ 	.word	0xffffffff


	//   ....[1]....
        /*0050*/ 	.word	0xffffffff


	//   ....[2]....
        /*0054*/ 	.word	0xffffffff


	//   ....[3]....
        /*0058*/ 	.word	0xffffffff


	//   ....[4]....
        /*005c*/ 	.word	0xffffffff


	//----- nvinfo : EIATTR_COOP_GROUP_INSTR_OFFSETS
	.align		4
.L_15:
        /*0060*/ 	.byte	0x04, 0x28
        /*0062*/ 	.short	(.L_17 - .L_16)


	//   ....[0]....
.L_16:
        /*0064*/ 	.word	0x00000250


	//   ....[1]....
        /*0068*/ 	.word	0x00000270


	//   ....[2]....
        /*006c*/ 	.word	0x00000290


	//   ....[3]....
        /*0070*/ 	.word	0x000002b0


	//   ....[4]....
        /*0074*/ 	.word	0x000002d0


	//----- nvinfo : EIATTR_VRC_CTA_INIT_COUNT
	.align		4
.L_17:
        /*0078*/ 	.byte	0x02, 0x4a
	.zero		1
	.zero		1


	//----- nvinfo : EIATTR_EXIT_INSTR_OFFSETS
	.align		4
        /*007c*/ 	.byte	0x04, 0x1c
        /*007e*/ 	.short	(.L_19 - .L_18)


	//   ....[0]....
.L_18:
        /*0080*/ 	.word	0x00000220


	//   ....[1]....
        /*0084*/ 	.word	0x000002e0


	//   ....[2]....
        /*0088*/ 	.word	0x00000320


	//----- nvinfo : EIATTR_CRS_STACK_SIZE
	.align		4
.L_19:
        /*008c*/ 	.byte	0x04, 0x1e
        /*008e*/ 	.short	(.L_21 - .L_20)
.L_20:
        /*0090*/ 	.word	0x00000000


	//----- nvinfo : EIATTR_CBANK_PARAM_SIZE
	.align		4
.L_21:
        /*0094*/ 	.byte	0x03, 0x19
        /*0096*/ 	.short	0x0018


	//----- nvinfo : EIATTR_PARAM_CBANK
	.align		4
        /*0098*/ 	.byte	0x04, 0x0a
        /*009a*/ 	.short	(.L_23 - .L_22)
	.align		4
.L_22:
        /*009c*/ 	.word	index@(.nv.constant0._Z9countOddsPiiS_)
        /*00a0*/ 	.short	0x0380
        /*00a2*/ 	.short	0x0018


	//----- nvinfo : EIATTR_SW_WAR
	.align		4
.L_23:
        /*00a4*/ 	.byte	0x04, 0x36
        /*00a6*/ 	.short	(.L_25 - .L_24)
.L_24:
        /*00a8*/ 	.word	0x00000008
.L_25:


//--------------------- .nv.callgraph             --------------------------
	.section	.nv.callgraph,"",@"SHT_CUDA_CALLGRAPH"
	.align	4
	.sectionentsize	8
	.align		4
        /*0000*/ 	.word	0x00000000
	.align		4
        /*0004*/ 	.word	0xffffffff
	.align		4
        /*0008*/ 	.word	0x00000000
	.align		4
        /*000c*/ 	.word	0xfffffffe
	.align		4
        /*0010*/ 	.word	0x00000000
	.align		4
        /*0014*/ 	.word	0xfffffffd
	.align		4
        /*0018*/ 	.word	0x00000000
	.align		4
        /*001c*/ 	.word	0xfffffffc


//--------------------- .text._Z9countOddsPiiS_   --------------------------
	.section	.text._Z9countOddsPiiS_,"ax",@progbits
	.align	128
        .global         _Z9countOddsPiiS_
        .type           _Z9countOddsPiiS_,@function
        .size           _Z9countOddsPiiS_,(.L_x_3 - _Z9countOddsPiiS_)
        .other          _Z9countOddsPiiS_,@"STO_CUDA_ENTRY STV_DEFAULT"
_Z9countOddsPiiS_:
.text._Z9countOddsPiiS_:
[----:B------:R-:W-:Y:S01]  /*0000*/  LDC R1, c[0x0][0x37c] ;  /* 0x0000df00ff017b82 */ /* 0x000fe20000000800 */
[----:B------:R-:W0:Y:S07]  /*0010*/  S2R R6, SR_TID.X ;  /* 0x0000000000067919 */ /* 0x000e2e0000002100 */
[----:B------:R-:W1:Y:S01]  /*0020*/  S2UR UR6, SR_CTAID.X ;  /* 0x00000000000679c3 */ /* 0x000e620000002500 */
[----:B------:R-:W2:Y:S01]  /*0030*/  LDCU UR7, c[0x0][0x388] ;  /* 0x00007100ff0777ac */ /* 0x000ea20008000800 */
[----:B------:R-:W-:Y:S01]  /*0040*/  BSSY.RECONVERGENT B0, `(.L_x_0) ;  /* 0x000001c000007945 */ /* 0x000fe20003800200 */
[----:B------:R-:W-:Y:S01]  /*0050*/  UMOV UR4, 0x400 ;  /* 0x0000040000047882 */ /* 0x000fe20000000000 */
[----:B------:R-:W3:Y:S04]  /*0060*/  LDCU.64 UR8, c[0x0][0x358] ;  /* 0x00006b00ff0877ac */ /* 0x000ee80008000a00 */
[----:B------:R-:W1:Y:S08]  /*0070*/  LDC R5, c[0x0][0x360] ;  /* 0x0000d800ff057b82 */ /* 0x000e700000000800 */
[----:B------:R-:W4:Y:S01]  /*0080*/  S2UR UR5, SR_CgaCtaId ;  /* 0x00000000000579c3 */ /* 0x000f220000008800 */
[----:B0-----:R-:W-:Y:S01]  /*0090*/  ISETP.GT.U32.AND P0, PT, R6, 0x1f, PT ;  /* 0x0000001f0600780c */ /* 0x001fe20003f04070 */
[----:B-1----:R-:W-:-:S05]  /*00a0*/  IMAD R5, R5, UR6, R6 ;  /* 0x0000000605057c24 */ /* 0x002fca000f8e0206 */
[----:B--2---:R-:W-:Y:S01]  /*00b0*/  ISETP.GE.AND P1, PT, R5, UR7, PT ;  /* 0x0000000705007c0c */ /* 0x004fe2000bf26270 */
[----:B----4-:R-:W-:-:S06]  /*00c0*/  ULEA UR4, UR5, UR4, 0x18 ;  /* 0x0000000405047291 */ /* 0x010fcc000f8ec0ff */
[----:B------:R-:W-:-:S05]  /*00d0*/  LEA R0, R6, UR4, 0x2 ;  /* 0x0000000406007c11 */ /* 0x000fca000f8e10ff */
[----:B------:R0:W-:Y:S01]  /*00e0*/  STS [R0], RZ ;  /* 0x000000ff00007388 */ /* 0x0001e20000000800 */
[----:B------:R-:W-:Y:S06]  /*00f0*/  BAR.SYNC.DEFER_BLOCKING 0x0 ;  /* 0x0000000000007b1d */ /* 0x000fec0000010000 */
[----:B---3--:R-:W-:Y:S05]  /*0100*/  @P1 BRA `(.L_x_1) ;  /* 0x00000000003c1947 */ /* 0x008fea0003800000 */
[----:B------:R-:W1:Y:S02]  /*0110*/  LDC.64 R2, c[0x0][0x380] ;  /* 0x0000e000ff027b82 */ /* 0x000e640000000a00 */
[----:B-1----:R-:W-:-:S06]  /*0120*/  IMAD.WIDE R2, R5, 0x4, R2 ;  /* 0x0000000405027825 */ /* 0x002fcc00078e0202 */
[----:B------:R-:W2:Y:S02]  /*0130*/  LDG.E R2, desc[UR8][R2.64] ;  /* 0x0000000802027981 */ /* 0x000ea4000c1e1900 */
[----:B--2---:R-:W-:-:S04]  /*0140*/  LOP3.LUT R4, R2, 0x1, RZ, 0xc0, !PT ;  /* 0x0000000102047812 */ /* 0x004fc800078ec0ff */
[----:B------:R-:W-:-:S13]  /*0150*/  ISETP.NE.U32.AND P1, PT, R4, 0x1, PT ;  /* 0x000000010400780c */ /* 0x000fda0003f25070 */
[----:B------:R-:W-:Y:S05]  /*0160*/  @P1 BRA `(.L_x_1) ;  /* 0x0000000000241947 */ /* 0x000fea0003800000 */
[----:B------:R-:W-:Y:S01]  /*0170*/  VOTEU.ANY UR6, UPT, PT ;  /* 0x0000000000067886 */ /* 0x000fe200038e0100 */
[----:B------:R-:W-:Y:S01]  /*0180*/  LOP3.LUT R2, R6, 0x1f, RZ, 0xc0, !PT ;  /* 0x0000001f06027812 */ /* 0x000fe200078ec0ff */
[----:B------:R-:W-:-:S04]  /*0190*/  UBREV UR5, UR6 ;  /* 0x00000006000572be */ /* 0x000fc80008000000 */
[----:B------:R-:W-:-:S06]  /*01a0*/  UFLO.U32.SH UR5, UR5 ;  /* 0x00000005000572bd */ /* 0x000fcc00080e0400 */
[----:B------:R-:W-:-:S13]  /*01b0*/  ISETP.NE.AND P1, PT, R2, UR5, PT ;  /* 0x0000000502007c0c */ /* 0x000fda000bf25270 */
[----:B------:R-:W1:Y:S01]  /*01c0*/  @!P1 POPC R2, UR6 ;  /* 0x0000000600029d09 */ /* 0x000e620008000000 */
[----:B------:R-:W-:-:S04]  /*01d0*/  @!P1 SHF.R.U32.HI R3, RZ, 0x3, R6 ;  /* 0x00000003ff039819 */ /* 0x000fc80000011606 */
[----:B------:R-:W-:-:S05]  /*01e0*/  @!P1 LOP3.LUT R3, R3, 0x7c, RZ, 0xc0, !PT ;  /* 0x0000007c03039812 */ /* 0x000fca00078ec0ff */
[----:B-1----:R1:W-:Y:S02]  /*01f0*/  @!P1 STS [R3+UR4], R2 ;  /* 0x0000000203009988 */ /* 0x0023e40008000804 */
.L_x_1:
[----:B------:R-:W-:Y:S05]  /*0200*/  BSYNC.RECONVERGENT B0 ;  /* 0x0000000000007941 */ /* 0x000fea0003800200 */
.L_x_0:
[----:B------:R-:W-:Y:S06]  /*0210*/  BAR.SYNC.DEFER_BLOCKING 0x0 ;  /* 0x0000000000007b1d */ /* 0x000fec0000010000 */
[----:B------:R-:W-:Y:S05]  /*0220*/  @P0 EXIT ;  /* 0x000000000000094d */ /* 0x000fea0003800000 */
[----:B0-----:R-:W1:Y:S01]  /*0230*/  LDS R0, [R0] ;  /* 0x0000000000007984 */ /* 0x001e620000000800 */
[----:B------:R-:W-:-:S03]  /*0240*/  ISETP.NE.AND P0, PT, R6, RZ, PT ;  /* 0x000000ff0600720c */ /* 0x000fc60003f05270 */
[----:B-1----:R-:W0:Y:S02]  /*0250*/  SHFL.DOWN PT, R3, R0, 0x10, 0x1f ;  /* 0x0a001f0000037f89 */ /* 0x002e2400000e0000 */
[----:B0-----:R-:W-:-:S05]  /*0260*/  IMAD.IADD R3, R0, 0x1, R3 ;  /* 0x0000000100037824 */ /* 0x001fca00078e0203 */
[----:B------:R-:W0:Y:S02]  /*0270*/  SHFL.DOWN PT, R2, R3, 0x8, 0x1f ;  /* 0x09001f0003027f89 */ /* 0x000e2400000e0000 */
[----:B0-----:R-:W-:-:S05]  /*0280*/  IMAD.IADD R2, R3, 0x1, R2 ;  /* 0x0000000103027824 */ /* 0x001fca00078e0202 */
[----:B------:R-:W0:Y:S02]  /*0290*/  SHFL.DOWN PT, R5, R2, 0x4, 0x1f ;  /* 0x08801f0002057f89 */ /* 0x000e2400000e0000 */
[----:B0-----:R-:W-:-:S05]  /*02a0*/  IMAD.IADD R5, R2, 0x1, R5 ;  /* 0x0000000102057824 */ /* 0x001fca00078e0205 */
[----:B------:R-:W0:Y:S02]  /*02b0*/  SHFL.DOWN PT, R4, R5, 0x2, 0x1f ;  /* 0x08401f0005047f89 */ /* 0x000e2400000e0000 */
[----:B0-----:R-:W-:-:S05]  /*02c0*/  IMAD.IADD R4, R5, 0x1, R4 ;  /* 0x0000000105047824 */ /* 0x001fca00078e0204 */
[----:B------:R0:W1:Y:S01]  /*02d0*/  SHFL.DOWN PT, R7, R4, 0x1, 0x1f ;  /* 0x08201f0004077f89 */ /* 0x00006200000e0000 */
[----:B------:R-:W-:Y:S05]  /*02e0*/  @P0 EXIT ;  /* 0x000000000000094d */ /* 0x000fea0003800000 */
[----:B------:R-:W2:Y:S01]  /*02f0*/  LDC.64 R2, c[0x0][0x390] ;  /* 0x0000e400ff027b82 */ /* 0x000ea20000000a00 */
[----:B-1----:R-:W-:-:S05]  /*0300*/  IMAD.IADD R7, R4, 0x1, R7 ;  /* 0x0000000104077824 */ /* 0x002fca00078e0207 */
[----:B--2---:R-:W-:Y:S01]  /*0310*/  REDG.E.ADD.STRONG.GPU desc[UR8][R2.64], R7 ;  /* 0x000000070200798e */ /* 0x004fe2000c12e108 */
[----:B------:R-:W-:Y:S05]  /*0320*/  EXIT ;  /* 0x000000000000794d */ /* 0x000fea0003800000 */
.L_x_2:
[----:B------:R-:W-:-:S00]  /*0330*/  BRA `(.L_x_2) ;  /* 0xfffffffc00fc7947 */ /* 0x000fc0000383ffff */
[----:B------:R-:W-:-:S00]  /*0340*/  NOP ;  /* 0x0000000000007918 */ /* 0x000fc00000000000 */
        /* <DEDUP_REMOVED lines=11> */
.L_x_3:


//--------------------- .nv.shared._Z9countOddsPiiS_ --------------------------
	.section	.nv.shared._Z9countOddsPiiS_,"aw",@nobits
	.sectionflags	@""
	.align	16
	.zero		1024


//--------------------- .nv.shared.reserved.0     --------------------------
	.section	.nv.shared.reserved.0,"aw",@nobits
	.weak		__nv_reservedSMEM_offset_0_alias
	.size		__nv_reservedSMEM_offset_0_alias, 0, 64
	.other		__nv_reservedSMEM_offset_0_alias,@"STO_CUDA_RESERVED_SHARED STV_DEFAULT"
__nv_reservedSMEM_offset_0_alias:
	.zero		0
	.zero		64


//--------------------- .nv.constant0._Z9countOddsPiiS_ --------------------------
	.section	.nv.constant0._Z9countOddsPiiS_,"a",@progbits
	.sectionflags	@""
	.align	4
.nv.constant0._Z9countOddsPiiS_:
	.zero		920


//--------------------- SYMBOLS --------------------------

	.type		.nv.reservedSmem.offset0,@object
	.size		.nv.reservedSmem.offset0,0x4
	.type		.nv.reservedSmem.cap,@object
	.size		.nv.reservedSmem.cap,0x4
